//
// Generated by NVIDIA NVVM Compiler
//
// Compiler Build ID: CL-36424714
// Cuda compilation tools, release 13.0, V13.0.88
// Based on NVVM 20.0.0
//

.version 9.0
.target sm_100
.address_size 64

	// .globl	_Z18warm_up_gpu_kernelv

.visible .entry _Z18warm_up_gpu_kernelv()
{


	ret;

}


// ===== COMPILED SASS (sm_100) =====

	.target	sm_100

	.elftype	@"ET_EXEC"


//--------------------- .note.nv.tkinfo           --------------------------
	.section	.note.nv.tkinfo,"",@"SHT_NOTE"
	.sectionflags	@"SHF_NOTE_NV_TKINFO"
	.tkinfo
        /*0018*/ 	.word	0x00000002
        /*0030*/ 	.string	""
        /*0030*/ 	.string	"ptxas"
        /*0030*/ 	.string	"Cuda compilation tools, release 13.0, V13.0.88"
        /*0030*/ 	.string	"Build cuda_13.0.r13.0/compiler.36424714_0"
        /*0030*/ 	.string	"-arch sm_100 -m 64 "



//--------------------- .note.nv.cuinfo           --------------------------
	.section	.note.nv.cuinfo,"",@"SHT_NOTE"
	.sectionflags	@"SHF_NOTE_NV_CUINFO"
        /*0018*/ 	.short	0x0002
        /*001a*/ 	.short	0x0064
        /*001c*/ 	.short	0x0082
	.zero		2


//--------------------- .nv.info                  --------------------------
	.section	.nv.info,"",@"SHT_CUDA_INFO"
	.align	4


	//----- nvinfo : EIATTR_REGCOUNT
	.align		4
        /*0000*/ 	.byte	0x04, 0x2f
        /*0002*/ 	.short	(.L_1 - .L_0)
	.align		4
.L_0:
        /*0004*/ 	.word	index@(_Z18warm_up_gpu_kernelv)
        /*0008*/ 	.word	0x00000004


	//----- nvinfo : EIATTR_FRAME_SIZE
	.align		4
.L_1:
        /*000c*/ 	.byte	0x04, 0x11
        /*000e*/ 	.short	(.L_3 - .L_2)
	.align		4
.L_2:
        /*0010*/ 	.word	index@(_Z18warm_up_gpu_kernelv)
        /*0014*/ 	.word	0x00000000


	//----- nvinfo : EIATTR_MIN_STACK_SIZE
	.align		4
.L_3:
        /*0018*/ 	.byte	0x04, 0x12
        /*001a*/ 	.short	(.L_5 - .L_4)
	.align		4
.L_4:
        /*001c*/ 	.word	index@(_Z18warm_up_gpu_kernelv)
        /*0020*/ 	.word	0x00000000
.L_5:


//--------------------- .nv.compat                --------------------------
	.section	.nv.compat,"",@"SHT_CUDA_COMPAT_INFO"
	.align	4
        /*0000*/ 	.byte	0x02, 0x09, 0x00, 0x00, 0x02, 0x02, 0x01, 0x00, 0x02, 0x05, 0x05, 0x00, 0x03, 0x07, 0x01, 0x01
        /*0010*/ 	.byte	0x02, 0x03, 0x00, 0x00, 0x02, 0x06, 0x01, 0x00, 0x04, 0x0b, 0x08, 0x00, 0x09, 0x00, 0x00, 0x00
        /*0020*/ 	.byte	0x00, 0x00, 0x00, 0x00


//--------------------- .nv.info._Z18warm_up_gpu_kernelv --------------------------
	.section	.nv.info._Z18warm_up_gpu_kernelv,"",@"SHT_CUDA_INFO"
	.sectionflags	@""
	.align	4


	//----- nvinfo : EIATTR_CUDA_API_VERSION
	.align		4
        /*0000*/ 	.byte	0x04, 0x37
        /*0002*/ 	.short	(.L_7 - .L_6)
.L_6:
        /*0004*/ 	.word	0x00000082


	//----- nvinfo : EIATTR_SPARSE_MMA_MASK
	.align		4
.L_7:
        /*0008*/ 	.byte	0x03, 0x50
        /*000a*/ 	.short	0x0000


	//----- nvinfo : EIATTR_MAXREG_COUNT
	.align		4
        /*000c*/ 	.byte	0x03, 0x1b
        /*000e*/ 	.short	0x00ff


	//----- nvinfo : EIATTR_MERCURY_ISA_VERSION
	.align		4
        /*0010*/ 	.byte	0x03, 0x5f
        /*0012*/ 	.short	0x0101


	//----- nvinfo : EIATTR_VRC_CTA_INIT_COUNT
	.align		4
        /*0014*/ 	.byte	0x02, 0x4a
	.zero		1
	.zero		1


	//----- nvinfo : EIATTR_EXIT_INSTR_OFFSETS
	.align		4
        /*0018*/ 	.byte	0x04, 0x1c
        /*001a*/ 	.short	(.L_9 - .L_8)


	//   ....[0]....
.L_8:
        /*001c*/ 	.word	0x00000010


	//----- nvinfo : EIATTR_SW_WAR
	.align		4
.L_9:
        /*0020*/ 	.byte	0x04, 0x36
        /*0022*/ 	.short	(.L_11 - .L_10)
.L_10:
        /*0024*/ 	.word	0x00000008
.L_11:


//--------------------- .nv.callgraph             --------------------------
	.section	.nv.callgraph,"",@"SHT_CUDA_CALLGRAPH"
	.align	4
	.sectionentsize	8
	.align		4
        /*0000*/ 	.word	0x00000000
	.align		4
        /*0004*/ 	.word	0xffffffff
	.align		4
        /*0008*/ 	.word	0x00000000
	.align		4
        /*000c*/ 	.word	0xfffffffe
	.align		4
        /*0010*/ 	.word	0x00000000
	.align		4
        /*0014*/ 	.word	0xfffffffd
	.align		4
        /*0018*/ 	.word	0x00000000
	.align		4
        /*001c*/ 	.word	0xfffffffc


//--------------------- .text._Z18warm_up_gpu_kernelv --------------------------
	.section	.text._Z18warm_up_gpu_kernelv,"ax",@progbits
	.align	128
        .global         _Z18warm_up_gpu_kernelv
        .type           _Z18warm_up_gpu_kernelv,@function
        .size           _Z18warm_up_gpu_kernelv,(.L_x_1 - _Z18warm_up_gpu_kernelv)
        .other          _Z18warm_up_gpu_kernelv,@"STO_CUDA_ENTRY STV_DEFAULT"
_Z18warm_up_gpu_kernelv:
.text._Z18warm_up_gpu_kernelv:
[----:B------:R-:W-:Y:S01]  /*0000*/  LDC R1, c[0x0][0x37c] ;  /* 0x0000df00ff017b82 */ /* 0x000fe20000000800 */
[----:B------:R-:W-:Y:S05]  /*0010*/  EXIT ;  /* 0x000000000000794d */ /* 0x000fea0003800000 */
.L_x_0:
[----:B------:R-:W-:-:S00]  /*0020*/  BRA `(.L_x_0) ;  /* 0xfffffffc00fc7947 */ /* 0x000fc0000383ffff */
[----:B------:R-:W-:-:S00]  /*0030*/  NOP ;  /* 0x0000000000007918 */ /* 0x000fc00000000000 */
        /* <DEDUP_REMOVED lines=12> */
.L_x_1:


//--------------------- .nv.shared.reserved.0     --------------------------
	.section	.nv.shared.reserved.0,"aw",@nobits
	.weak		__nv_reservedSMEM_offset_0_alias
	.size		__nv_reservedSMEM_offset_0_alias, 0, 64
	.other		__nv_reservedSMEM_offset_0_alias,@"STO_CUDA_RESERVED_SHARED STV_DEFAULT"
__nv_reservedSMEM_offset_0_alias:
	.zero		0
	.zero		64


//--------------------- .nv.constant0._Z18warm_up_gpu_kernelv --------------------------
	.section	.nv.constant0._Z18warm_up_gpu_kernelv,"a",@progbits
	.sectionflags	@""
	.align	4
.nv.constant0._Z18warm_up_gpu_kernelv:
	.zero		896


//--------------------- SYMBOLS --------------------------

	.type		.nv.reservedSmem.offset0,@object
	.size		.nv.reservedSmem.offset0,0x4
